	.headerflags	@"EF_CUDA_TEXMODE_UNIFIED EF_CUDA_64BIT_ADDRESS EF_CUDA_SM89 EF_CUDA_VIRTUAL_SM(EF_CUDA_SM89)"
	.elftype	@"ET_EXEC"


//--------------------- .nv.info                  --------------------------
	.section	.nv.info,"",@"SHT_CUDA_INFO"
	.align	4


	//----- nvinfo : EIATTR_REGCOUNT
	.align		4
        /*0000*/ 	.byte	0x04, 0x2f
        /*0002*/ 	.short	(.L_1 - .L_0)
	.align		4
.L_0:
        /*0004*/ 	.word	index@(triton__0d1d2de)
        /*0008*/ 	.word	0x00000010


	//----- nvinfo : EIATTR_MAX_STACK_SIZE
	.align		4
.L_1:
        /*000c*/ 	.byte	0x04, 0x23
        /*000e*/ 	.short	(.L_3 - .L_2)
	.align		4
.L_2:
        /*0010*/ 	.word	index@(triton__0d1d2de)
        /*0014*/ 	.word	0x00000000


	//----- nvinfo : EIATTR_MIN_STACK_SIZE
	.align		4
.L_3:
        /*0018*/ 	.byte	0x04, 0x12
        /*001a*/ 	.short	(.L_5 - .L_4)
	.align		4
.L_4:
        /*001c*/ 	.word	index@(triton__0d1d2de)
        /*0020*/ 	.word	0x00000000


	//----- nvinfo : EIATTR_FRAME_SIZE
	.align		4
.L_5:
        /*0024*/ 	.byte	0x04, 0x11
        /*0026*/ 	.short	(.L_7 - .L_6)
	.align		4
.L_6:
        /*0028*/ 	.word	index@(triton__0d1d2de)
        /*002c*/ 	.word	0x00000000
.L_7:


//--------------------- .nv.info.triton__0d1d2de  --------------------------
	.section	.nv.info.triton__0d1d2de,"",@"SHT_CUDA_INFO"
	.align	4


	//----- nvinfo : EIATTR_CUDA_API_VERSION
	.align		4
        /*0000*/ 	.byte	0x04, 0x37
        /*0002*/ 	.short	(.L_9 - .L_8)
.L_8:
        /*0004*/ 	.word	0x0000007b


	//----- nvinfo : EIATTR_PARAM_CBANK
	.align		4
.L_9:
        /*0008*/ 	.byte	0x04, 0x0a
        /*000a*/ 	.short	(.L_11 - .L_10)
	.align		4
.L_10:
        /*000c*/ 	.word	index@(.nv.constant0.triton__0d1d2de)
        /*0010*/ 	.short	0x0160
        /*0012*/ 	.short	0x0014


	//----- nvinfo : EIATTR_CBANK_PARAM_SIZE
	.align		4
.L_11:
        /*0014*/ 	.byte	0x03, 0x19
        /*0016*/ 	.short	0x0014


	//----- nvinfo : EIATTR_KPARAM_INFO
	.align		4
        /*0018*/ 	.byte	0x04, 0x17
        /*001a*/ 	.short	(.L_13 - .L_12)
.L_12:
        /*001c*/ 	.word	0x00000000
        /*0020*/ 	.short	0x0002
        /*0022*/ 	.short	0x0010
        /*0024*/ 	.byte	0x00, 0xf0, 0x11, 0x00


	//----- nvinfo : EIATTR_KPARAM_INFO
	.align		4
.L_13:
        /*0028*/ 	.byte	0x04, 0x17
        /*002a*/ 	.short	(.L_15 - .L_14)
.L_14:
        /*002c*/ 	.word	0x00000000
        /*0030*/ 	.short	0x0001
        /*0032*/ 	.short	0x0008
        /*0034*/ 	.byte	0x00, 0xf0, 0x21, 0x00


	//----- nvinfo : EIATTR_KPARAM_INFO
	.align		4
.L_15:
        /*0038*/ 	.byte	0x04, 0x17
        /*003a*/ 	.short	(.L_17 - .L_16)
.L_16:
        /*003c*/ 	.word	0x00000000
        /*0040*/ 	.short	0x0000
        /*0042*/ 	.short	0x0000
        /*0044*/ 	.byte	0x00, 0xf0, 0x21, 0x00


	//----- nvinfo : EIATTR_MAXREG_COUNT
	.align		4
.L_17:
        /*0048*/ 	.byte	0x03, 0x1b
        /*004a*/ 	.short	0x00ff


	//----- nvinfo : EIATTR_EXIT_INSTR_OFFSETS
	.align		4
        /*004c*/ 	.byte	0x04, 0x1c
        /*004e*/ 	.short	(.L_19 - .L_18)


	//   ....[0]....
.L_18:
        /*0050*/ 	.word	0x00000350


	//----- nvinfo : EIATTR_MAX_THREADS
	.align		4
.L_19:
        /*0054*/ 	.byte	0x04, 0x05
        /*0056*/ 	.short	(.L_21 - .L_20)
.L_20:
        /*0058*/ 	.word	0x00000080
        /*005c*/ 	.word	0x00000001
        /*0060*/ 	.word	0x00000001
.L_21:


//--------------------- .nv.rel.action            --------------------------
	.section	.nv.rel.action,"",@"SHT_CUDA_RELOCINFO"
	.align	8
	.sectionentsize	8
        /*0000*/ 	.byte	0x73, 0x00, 0x00, 0x00, 0x00, 0x00, 0x00, 0x00, 0x00, 0x00, 0x00, 0x11, 0x25, 0x00, 0x05, 0x36


//--------------------- .nv.constant0.triton__0d1d2de --------------------------
	.section	.nv.constant0.triton__0d1d2de,"a",@progbits
	.align	4
.nv.constant0.triton__0d1d2de:
	.zero		372


//--------------------- .text.triton__0d1d2de     --------------------------
	.section	.text.triton__0d1d2de,"ax",@progbits
	.sectioninfo	@"SHI_REGISTERS=16"
	.align	128
        .global         triton__0d1d2de
        .type           triton__0d1d2de,@function
        .size           triton__0d1d2de,(.L_x_1 - triton__0d1d2de)
        .other          triton__0d1d2de,@"STO_CUDA_ENTRY STV_DEFAULT"
triton__0d1d2de:
.text.triton__0d1d2de:
[----:B------:R-:W-:-:S02]  /*0000*/  IMAD.MOV.U32 R1, RZ, RZ, c[0x0][0x28] ;  /* 0x00000a00ff017624 */ /* 0x000fc400078e00ff */
[----:B------:R-:W0:Y:S01]  /*0010*/  S2R R0, SR_TID.X ;  /* 0x0000000000007919 */ /* 0x000e220000002100 */
[----:B------:R-:W-:Y:S01]  /*0020*/  IMAD.MOV.U32 R13, RZ, RZ, 0x2 ;  /* 0x00000002ff0d7424 */ /* 0x000fe200078e00ff */
[----:B------:R-:W-:Y:S02]  /*0030*/  ULDC.64 UR4, c[0x0][0x118] ;  /* 0x0000460000047ab9 */ /* 0x000fe40000000a00 */
[----:B------:R-:W1:Y:S01]  /*0040*/  S2R R3, SR_CTAID.X ;  /* 0x0000000000037919 */ /* 0x000e620000002500 */
[----:B0-----:R-:W-:Y:S01]  /*0050*/  IMAD.SHL.U32 R0, R0, 0x8, RZ ;  /* 0x0000000800007824 */ /* 0x001fe200078e00ff */
[----:B-1----:R-:W-:-:S04]  /*0060*/  SHF.R.S32.HI R7, RZ, 0x15, R3 ;  /* 0x00000015ff077819 */ /* 0x002fc80000011403 */
[----:B------:R-:W-:Y:S02]  /*0070*/  LOP3.LUT R0, R0, 0x3f8, RZ, 0xc0, !PT ;  /* 0x000003f800007812 */ /* 0x000fe400078ec0ff */
[----:B------:R-:W-:-:S03]  /*0080*/  SGXT R7, R7, 0x1 ;  /* 0x000000010707781a */ /* 0x000fc60000000200 */
[----:B------:R-:W-:-:S05]  /*0090*/  IMAD R0, R3, 0x400, R0 ;  /* 0x0000040003007824 */ /* 0x000fca00078e0200 */
[-C--:B------:R-:W-:Y:S02]  /*00a0*/  LEA.HI R2, R7, R0.reuse, RZ, 0x12 ;  /* 0x0000000007027211 */ /* 0x080fe400078f90ff */
[----:B------:R-:W-:Y:S02]  /*00b0*/  SHF.R.S32.HI R3, RZ, 0x1f, R0 ;  /* 0x0000001fff037819 */ /* 0x000fe40000011400 */
[----:B------:R-:W-:Y:S02]  /*00c0*/  SHF.R.S32.HI R4, RZ, 0x12, R2 ;  /* 0x00000012ff047819 */ /* 0x000fe40000011402 */
[-C--:B------:R-:W-:Y:S02]  /*00d0*/  LEA.HI R3, R3, R0.reuse, RZ, 0x8 ;  /* 0x0000000003037211 */ /* 0x080fe400078f40ff */
[----:B------:R-:W-:Y:S02]  /*00e0*/  LOP3.LUT R5, R4, 0xffff, RZ, 0xc0, !PT ;  /* 0x0000ffff04057812 */ /* 0x000fe400078ec0ff */
[----:B------:R-:W-:-:S02]  /*00f0*/  LEA.HI R7, R7, R0, RZ, 0x13 ;  /* 0x0000000007077211 */ /* 0x000fc400078f98ff */
[----:B------:R-:W-:Y:S02]  /*0100*/  LEA.HI R2, R5, R4, RZ, 0x11 ;  /* 0x0000000405027211 */ /* 0x000fe400078f88ff */
[--C-:B------:R-:W-:Y:S02]  /*0110*/  SHF.R.S32.HI R5, RZ, 0x1f, R3.reuse ;  /* 0x0000001fff057819 */ /* 0x100fe40000011403 */
[----:B------:R-:W-:Y:S02]  /*0120*/  LOP3.LUT R6, R2, 0xfffe, RZ, 0xc0, !PT ;  /* 0x0000fffe02067812 */ /* 0x000fe400078ec0ff */
[----:B------:R-:W-:Y:S02]  /*0130*/  SHF.R.S32.HI R2, RZ, 0x8, R3 ;  /* 0x00000008ff027819 */ /* 0x000fe40000011403 */
[----:B------:R-:W-:Y:S01]  /*0140*/  LOP3.LUT R3, R3, 0xffffff00, RZ, 0xc0, !PT ;  /* 0xffffff0003037812 */ /* 0x000fe200078ec0ff */
[----:B------:R-:W-:Y:S01]  /*0150*/  IMAD.MOV R6, RZ, RZ, -R6 ;  /* 0x000000ffff067224 */ /* 0x000fe200078e0a06 */
[----:B------:R-:W-:-:S03]  /*0160*/  LEA.HI R5, R5, R2, RZ, 0xa ;  /* 0x0000000205057211 */ /* 0x000fc600078f50ff */
[----:B------:R-:W-:Y:S01]  /*0170*/  IMAD.IADD R3, R0, 0x1, -R3 ;  /* 0x0000000100037824 */ /* 0x000fe200078e0a03 */
[----:B------:R-:W-:Y:S02]  /*0180*/  PRMT R9, R6, 0x7710, RZ ;  /* 0x0000771006097816 */ /* 0x000fe400000000ff */
[----:B------:R-:W-:Y:S02]  /*0190*/  SHF.R.S32.HI R6, RZ, 0x13, R7 ;  /* 0x00000013ff067819 */ /* 0x000fe40000011407 */
[----:B------:R-:W-:Y:S01]  /*01a0*/  LOP3.LUT R5, R5, 0xffc00, RZ, 0xc0, !PT ;  /* 0x000ffc0005057812 */ /* 0x000fe200078ec0ff */
[----:B------:R-:W-:Y:S02]  /*01b0*/  IMAD.IADD R4, R4, 0x1, R9 ;  /* 0x0000000104047824 */ /* 0x000fe400078e0209 */
[----:B------:R-:W-:Y:S02]  /*01c0*/  IMAD R6, R6, 0x400, R3 ;  /* 0x0000040006067824 */ /* 0x000fe400078e0203 */
[----:B------:R-:W-:Y:S01]  /*01d0*/  IMAD.IADD R5, R2, 0x1, -R5 ;  /* 0x0000000102057824 */ /* 0x000fe200078e0a05 */
[----:B------:R-:W-:-:S03]  /*01e0*/  PRMT R2, R4, 0x9910, RZ ;  /* 0x0000991004027816 */ /* 0x000fc600000000ff */
[----:B------:R-:W-:-:S04]  /*01f0*/  IMAD R5, R5, 0x1000, R6 ;  /* 0x0000100005057824 */ /* 0x000fc800078e0206 */
[----:B------:R-:W-:-:S04]  /*0200*/  IMAD R5, R2, 0x100, R5 ;  /* 0x0000010002057824 */ /* 0x000fc800078e0205 */
[----:B------:R-:W-:-:S06]  /*0210*/  IMAD.WIDE R4, R5, R13, c[0x0][0x160] ;  /* 0x0000580005047625 */ /* 0x000fcc00078e020d */
[----:B------:R-:W2:Y:S02]  /*0220*/  LDG.E.128 R4, [R4.64] ;  /* 0x0000000404047981 */ /* 0x000ea4000c1e1d00 */
[----:B--2---:R-:W-:Y:S01]  /*0230*/  PRMT R2, R4, 0x7632, R2 ;  /* 0x0000763204027816 */ /* 0x004fe20000000002 */
[----:B------:R-:W-:Y:S01]  /*0240*/  IMAD.U32 R11, R6, 0x10000, RZ ;  /* 0x00010000060b7824 */ /* 0x000fe200078e00ff */
[C---:B------:R-:W-:Y:S01]  /*0250*/  PRMT R3, R5.reuse, 0x7632, R3 ;  /* 0x0000763205037816 */ /* 0x040fe20000000003 */
[----:B------:R-:W-:Y:S01]  /*0260*/  IMAD.U32 R9, R4, 0x10000, RZ ;  /* 0x0001000004097824 */ /* 0x000fe200078e00ff */
[----:B------:R-:W-:Y:S01]  /*0270*/  PRMT R8, R6, 0x7632, R8 ;  /* 0x0000763206087816 */ /* 0x000fe20000000008 */
[----:B------:R-:W-:Y:S01]  /*0280*/  IMAD.U32 R10, R5, 0x10000, RZ ;  /* 0x00010000050a7824 */ /* 0x000fe200078e00ff */
[----:B------:R-:W-:Y:S01]  /*0290*/  PRMT R6, R7, 0x7632, R6 ;  /* 0x0000763207067816 */ /* 0x000fe20000000006 */
[----:B------:R-:W-:Y:S02]  /*02a0*/  IMAD.U32 R2, R2, 0x10000, RZ ;  /* 0x0001000002027824 */ /* 0x000fe400078e00ff */
[----:B------:R-:W-:-:S02]  /*02b0*/  IMAD.U32 R3, R3, 0x10000, RZ ;  /* 0x0001000003037824 */ /* 0x000fc400078e00ff */
[----:B------:R-:W-:Y:S01]  /*02c0*/  IMAD.U32 R7, R7, 0x10000, RZ ;  /* 0x0001000007077824 */ /* 0x000fe200078e00ff */
[----:B------:R-:W-:Y:S01]  /*02d0*/  F2FP.BF16.F32.PACK_AB R4, R2, R9 ;  /* 0x000000090204723e */ /* 0x000fe200000010ff */
[----:B------:R-:W-:Y:S01]  /*02e0*/  IMAD.U32 R8, R8, 0x10000, RZ ;  /* 0x0001000008087824 */ /* 0x000fe200078e00ff */
[----:B------:R-:W-:Y:S01]  /*02f0*/  F2FP.BF16.F32.PACK_AB R5, R3, R10 ;  /* 0x0000000a0305723e */ /* 0x000fe200000010ff */
[----:B------:R-:W-:Y:S02]  /*0300*/  IMAD.U32 R12, R6, 0x10000, RZ ;  /* 0x00010000060c7824 */ /* 0x000fe400078e00ff */
[----:B------:R-:W-:Y:S01]  /*0310*/  IMAD.WIDE R2, R0, R13, c[0x0][0x168] ;  /* 0x00005a0000027625 */ /* 0x000fe200078e020d */
[----:B------:R-:W-:Y:S02]  /*0320*/  F2FP.BF16.F32.PACK_AB R6, R8, R11 ;  /* 0x0000000b0806723e */ /* 0x000fe400000010ff */
[----:B------:R-:W-:-:S05]  /*0330*/  F2FP.BF16.F32.PACK_AB R7, R12, R7 ;  /* 0x000000070c07723e */ /* 0x000fca00000010ff */
[----:B------:R-:W-:Y:S01]  /*0340*/  STG.E.128 [R2.64], R4 ;  /* 0x0000000402007986 */ /* 0x000fe2000c101d04 */
[----:B------:R-:W-:Y:S05]  /*0350*/  EXIT ;  /* 0x000000000000794d */ /* 0x000fea0003800000 */
.L_x_0:
[----:B------:R-:W-:-:S00]  /*0360*/  BRA `(.L_x_0) ;  /* 0xfffffff000007947 */ /* 0x000fc0000383ffff */
[----:B------:R-:W-:-:S00]  /*0370*/  NOP ;  /* 0x0000000000007918 */ /* 0x000fc00000000000 */
        /* <DEDUP_REMOVED lines=8> */
.L_x_1:
